	.headerflags	@"EF_CUDA_TEXMODE_UNIFIED EF_CUDA_64BIT_ADDRESS EF_CUDA_ACCELERATORS EF_CUDA_SM90 EF_CUDA_VIRTUAL_SM(EF_CUDA_SM90)"
	.elftype	@"ET_EXEC"


//--------------------- .nv.info                  --------------------------
	.section	.nv.info,"",@"SHT_CUDA_INFO"
	.align	4


	//----- nvinfo : EIATTR_REGCOUNT
	.align		4
        /*0000*/ 	.byte	0x04, 0x2f
        /*0002*/ 	.short	(.L_3 - .L_2)
	.align		4
.L_2:
        /*0004*/ 	.word	index@(triton_red_fused__weight_norm_interface_5)
        /*0008*/ 	.word	0x00000017


	//----- nvinfo : EIATTR_MIN_STACK_SIZE
	.align		4
.L_3:
        /*000c*/ 	.byte	0x04, 0x12
        /*000e*/ 	.short	(.L_5 - .L_4)
	.align		4
.L_4:
        /*0010*/ 	.word	index@(triton_red_fused__weight_norm_interface_5)
        /*0014*/ 	.word	0x00000000


	//----- nvinfo : EIATTR_FRAME_SIZE
	.align		4
.L_5:
        /*0018*/ 	.byte	0x04, 0x11
        /*001a*/ 	.short	(.L_7 - .L_6)
	.align		4
.L_6:
        /*001c*/ 	.word	index@(triton_red_fused__weight_norm_interface_5)
        /*0020*/ 	.word	0x00000000


	//----- nvinfo : EIATTR_MIN_STACK_SIZE
	.align		4
.L_7:
        /*0024*/ 	.byte	0x04, 0x12
        /*0026*/ 	.short	(.L_9 - .L_8)
	.align		4
.L_8:
        /*0028*/ 	.word	index@(triton_red_fused__weight_norm_interface_5)
        /*002c*/ 	.word	0x00000000
.L_9:


//--------------------- .nv.info.triton_red_fused__weight_norm_interface_5 --------------------------
	.section	.nv.info.triton_red_fused__weight_norm_interface_5,"",@"SHT_CUDA_INFO"
	.sectionflags	@""
	.align	4


	//----- nvinfo : EIATTR_CUDA_API_VERSION
	.align		4
        /*0000*/ 	.byte	0x04, 0x37
        /*0002*/ 	.short	(.L_11 - .L_10)
.L_10:
        /*0004*/ 	.word	0x0000007c


	//----- nvinfo : EIATTR_KPARAM_INFO
	.align		4
.L_11:
        /*0008*/ 	.byte	0x04, 0x17
        /*000a*/ 	.short	(.L_13 - .L_12)
.L_12:
        /*000c*/ 	.word	0x00000000
        /*0010*/ 	.short	0x0005
        /*0012*/ 	.short	0x0024
        /*0014*/ 	.byte	0x00, 0xf0, 0x11, 0x00


	//----- nvinfo : EIATTR_KPARAM_INFO
	.align		4
.L_13:
        /*0018*/ 	.byte	0x04, 0x17
        /*001a*/ 	.short	(.L_15 - .L_14)
.L_14:
        /*001c*/ 	.word	0x00000000
        /*0020*/ 	.short	0x0004
        /*0022*/ 	.short	0x0020
        /*0024*/ 	.byte	0x00, 0xf0, 0x11, 0x00


	//----- nvinfo : EIATTR_KPARAM_INFO
	.align		4
.L_15:
        /*0028*/ 	.byte	0x04, 0x17
        /*002a*/ 	.short	(.L_17 - .L_16)
.L_16:
        /*002c*/ 	.word	0x00000000
        /*0030*/ 	.short	0x0003
        /*0032*/ 	.short	0x0018
        /*0034*/ 	.byte	0x00, 0xf4, 0x21, 0x00


	//----- nvinfo : EIATTR_KPARAM_INFO
	.align		4
.L_17:
        /*0038*/ 	.byte	0x04, 0x17
        /*003a*/ 	.short	(.L_19 - .L_18)
.L_18:
        /*003c*/ 	.word	0x00000000
        /*0040*/ 	.short	0x0002
        /*0042*/ 	.short	0x0010
        /*0044*/ 	.byte	0x00, 0xf4, 0x21, 0x00


	//----- nvinfo : EIATTR_KPARAM_INFO
	.align		4
.L_19:
        /*0048*/ 	.byte	0x04, 0x17
        /*004a*/ 	.short	(.L_21 - .L_20)
.L_20:
        /*004c*/ 	.word	0x00000000
        /*0050*/ 	.short	0x0001
        /*0052*/ 	.short	0x0008
        /*0054*/ 	.byte	0x00, 0xf4, 0x21, 0x00


	//----- nvinfo : EIATTR_KPARAM_INFO
	.align		4
.L_21:
        /*0058*/ 	.byte	0x04, 0x17
        /*005a*/ 	.short	(.L_23 - .L_22)
.L_22:
        /*005c*/ 	.word	0x00000000
        /*0060*/ 	.short	0x0000
        /*0062*/ 	.short	0x0000
        /*0064*/ 	.byte	0x00, 0xf4, 0x21, 0x00


	//----- nvinfo : EIATTR_SPARSE_MMA_MASK
	.align		4
.L_23:
        /*0068*/ 	.byte	0x03, 0x50
        /*006a*/ 	.short	0x0000


	//----- nvinfo : EIATTR_MAXREG_COUNT
	.align		4
        /*006c*/ 	.byte	0x03, 0x1b
        /*006e*/ 	.short	0x0080


	//----- nvinfo : EIATTR_COOP_GROUP_MASK_REGIDS
	.align		4
        /*0070*/ 	.byte	0x04, 0x29
        /*0072*/ 	.short	(.L_25 - .L_24)


	//   ....[0]....
.L_24:
        /*0074*/ 	.word	0xffffffff


	//   ....[1]....
        /*0078*/ 	.word	0xffffffff


	//   ....[2]....
        /*007c*/ 	.word	0xffffffff


	//   ....[3]....
        /*0080*/ 	.word	0xffffffff


	//   ....[4]....
        /*0084*/ 	.word	0xffffffff


	//   ....[5]....
        /*0088*/ 	.word	0xffffffff


	//   ....[6]....
        /*008c*/ 	.word	0xffffffff


	//   ....[7]....
        /*0090*/ 	.word	0xffffffff


	//   ....[8]....
        /*0094*/ 	.word	0xffffffff


	//----- nvinfo : EIATTR_COOP_GROUP_INSTR_OFFSETS
	.align		4
.L_25:
        /*0098*/ 	.byte	0x04, 0x28
        /*009a*/ 	.short	(.L_27 - .L_26)


	//   ....[0]....
.L_26:
        /*009c*/ 	.word	0x00000280


	//   ....[1]....
        /*00a0*/ 	.word	0x00000300


	//   ....[2]....
        /*00a4*/ 	.word	0x00000320


	//   ....[3]....
        /*00a8*/ 	.word	0x00000340


	//   ....[4]....
        /*00ac*/ 	.word	0x00000370


	//   ....[5]....
        /*00b0*/ 	.word	0x00000400


	//   ....[6]....
        /*00b4*/ 	.word	0x00000430


	//   ....[7]....
        /*00b8*/ 	.word	0x00000460


	//   ....[8]....
        /*00bc*/ 	.word	0x00000480


	//----- nvinfo : EIATTR_EXIT_INSTR_OFFSETS
	.align		4
.L_27:
        /*00c0*/ 	.byte	0x04, 0x1c
        /*00c2*/ 	.short	(.L_29 - .L_28)


	//   ....[0]....
.L_28:
        /*00c4*/ 	.word	0x00000800


	//   ....[1]....
        /*00c8*/ 	.word	0x00000820


	//----- nvinfo : EIATTR_REQNTID
	.align		4
.L_29:
        /*00cc*/ 	.byte	0x04, 0x10
        /*00ce*/ 	.short	(.L_31 - .L_30)
.L_30:
        /*00d0*/ 	.word	0x00000200
        /*00d4*/ 	.word	0x00000001
        /*00d8*/ 	.word	0x00000001


	//----- nvinfo : EIATTR_CBANK_PARAM_SIZE
	.align		4
.L_31:
        /*00dc*/ 	.byte	0x03, 0x19
        /*00de*/ 	.short	0x0028


	//----- nvinfo : EIATTR_PARAM_CBANK
	.align		4
        /*00e0*/ 	.byte	0x04, 0x0a
        /*00e2*/ 	.short	(.L_33 - .L_32)
	.align		4
.L_32:
        /*00e4*/ 	.word	index@(.nv.constant0.triton_red_fused__weight_norm_interface_5)
        /*00e8*/ 	.short	0x0210
        /*00ea*/ 	.short	0x0028


	//----- nvinfo : EIATTR_SW_WAR
	.align		4
.L_33:
        /*00ec*/ 	.byte	0x04, 0x36
        /*00ee*/ 	.short	(.L_35 - .L_34)
.L_34:
        /*00f0*/ 	.word	0x00000008
.L_35:


//--------------------- .nv.callgraph             --------------------------
	.section	.nv.callgraph,"",@"SHT_CUDA_CALLGRAPH"
	.align	4
	.sectionentsize	8
	.align		4
        /*0000*/ 	.word	0x00000000
	.align		4
        /*0004*/ 	.word	0xffffffff
	.align		4
        /*0008*/ 	.word	0x00000000
	.align		4
        /*000c*/ 	.word	0xfffffffe
	.align		4
        /*0010*/ 	.word	0x00000000
	.align		4
        /*0014*/ 	.word	0xfffffffd
	.align		4
        /*0018*/ 	.word	0x00000000
	.align		4
        /*001c*/ 	.word	0xfffffffc


//--------------------- .nv.constant4             --------------------------
	.section	.nv.constant4,"a",@progbits
	.align	8
	.align		8
.nv.constant4:
        /*0000*/ 	.dword	_$_str
	.align		8
        /*0008*/ 	.dword	_$_str_$_2


//--------------------- .text.triton_red_fused__weight_norm_interface_5 --------------------------
	.section	.text.triton_red_fused__weight_norm_interface_5,"ax",@progbits
	.sectionflags	@"SHF_BARRIERS=1"
	.align	128
        .global         triton_red_fused__weight_norm_interface_5
        .type           triton_red_fused__weight_norm_interface_5,@function
        .size           triton_red_fused__weight_norm_interface_5,(.L_x_2 - triton_red_fused__weight_norm_interface_5)
        .other          triton_red_fused__weight_norm_interface_5,@"STO_CUDA_ENTRY STV_DEFAULT"
triton_red_fused__weight_norm_interface_5:
.text.triton_red_fused__weight_norm_interface_5:
[----:B------:R-:W0:Y:S02]  /*0000*/  LDC R1, c[0x0][0x28] ;  /* 0x00000a00ff017b82 */ /* 0x000e240000000800 */
[----:B------:R-:W1:Y:S01]  /*0010*/  S2R R13, SR_CTAID.X ;  /* 0x00000000000d7919 */ /* 0x000e620000002500 */
[----:B------:R-:W2:Y:S01]  /*0020*/  LDC.64 R16, c[0x0][0x218] ;  /* 0x00008600ff107b82 */ /* 0x000ea20000000a00 */
[----:B------:R-:W-:Y:S01]  /*0030*/  ULDC.64 UR6, c[0x0][0x208] ;  /* 0x0000820000067ab9 */ /* 0x000fe20000000a00 */
[----:B------:R-:W3:Y:S01]  /*0040*/  S2R R18, SR_TID.X ;  /* 0x0000000000127919 */ /* 0x000ee20000002100 */
[----:B-1----:R-:W-:Y:S01]  /*0050*/  ISETP.GE.AND P1, PT, R13, 0x400, PT ;  /* 0x000004000d00780c */ /* 0x002fe20003f26270 */
[----:B---3--:R-:W-:-:S05]  /*0060*/  IMAD.SHL.U32 R14, R18, 0x4, RZ ;  /* 0x00000004120e7824 */ /* 0x008fca00078e00ff */
[----:B------:R-:W-:-:S07]  /*0070*/  LOP3.LUT R4, R14, 0x7fc, RZ, 0xc0, !PT ;  /* 0x000007fc0e047812 */ /* 0x000fce00078ec0ff */
[----:B------:R-:W-:Y:S01]  /*0080*/  @P1 LOP3.LUT R12, R4, 0x800, RZ, 0xfc, !PT ;  /* 0x00000800040c1812 */ /* 0x000fe200078efcff */
[C---:B------:R-:W-:Y:S02]  /*0090*/  IMAD R0, R13.reuse, 0xa00, R4 ;  /* 0x00000a000d007824 */ /* 0x040fe400078e0204 */
[----:B------:R-:W-:Y:S02]  /*00a0*/  @P1 IMAD.MOV.U32 R10, RZ, RZ, RZ ;  /* 0x000000ffff0a1224 */ /* 0x000fe400078e00ff */
[----:B------:R-:W-:Y:S02]  /*00b0*/  @P1 IMAD R8, R13, 0xa00, R12 ;  /* 0x00000a000d081824 */ /* 0x000fe400078e020c */
[----:B--2---:R-:W-:-:S03]  /*00c0*/  IMAD.WIDE R2, R0, 0x4, R16 ;  /* 0x0000000400027825 */ /* 0x004fc600078e0210 */
[----:B------:R-:W-:Y:S01]  /*00d0*/  @P1 SHF.R.S32.HI R9, RZ, 0x1f, R8 ;  /* 0x0000001fff091819 */ /* 0x000fe20000011408 */
[----:B------:R-:W-:Y:S06]  /*00e0*/  @P1 BRA `(.L_x_0) ;  /* 0x0000000000641947 */ /* 0x000fec0003800000 */
[----:B------:R-:W-:Y:S02]  /*00f0*/  LOP3.LUT R12, R4, 0x800, RZ, 0xfc, !PT ;  /* 0x00000800040c7812 */ /* 0x000fe400078efcff */
[----:B------:R-:W-:Y:S02]  /*0100*/  CS2R R4, SRZ ;  /* 0x0000000000047805 */ /* 0x000fe4000001ff00 */
[----:B------:R-:W-:Y:S01]  /*0110*/  CS2R R6, SRZ ;  /* 0x0000000000067805 */ /* 0x000fe2000001ff00 */
[----:B------:R-:W2:Y:S01]  /*0120*/  LDG.E.EL.128 R8, desc[UR6][R2.64] ;  /* 0x0000000602087981 */ /* 0x000ea2000c2e1d00 */
[----:B------:R-:W-:Y:S01]  /*0130*/  ISETP.GE.U32.AND P0, PT, R12, 0xa00, PT ;  /* 0x00000a000c00780c */ /* 0x000fe20003f06070 */
[----:B------:R-:W-:-:S04]  /*0140*/  IMAD R15, R13, 0xa00, R12 ;  /* 0x00000a000d0f7824 */ /* 0x000fc800078e020c */
[----:B------:R-:W-:-:S08]  /*0150*/  IMAD.WIDE R16, R15, 0x4, R16 ;  /* 0x000000040f107825 */ /* 0x000fd000078e0210 */
[----:B------:R-:W3:Y:S01]  /*0160*/  @!P0 LDG.E.EL.128 R4, desc[UR6][R16.64] ;  /* 0x0000000610048981 */ /* 0x000ee2000c2e1d00 */
[----:B--2---:R-:W-:Y:S01]  /*0170*/  FMUL R20, R9, R9 ;  /* 0x0000000909147220 */ /* 0x004fe20000400000 */
[----:B------:R-:W-:Y:S01]  /*0180*/  FMUL R9, R8, R8 ;  /* 0x0000000808097220 */ /* 0x000fe20000400000 */
[----:B------:R-:W-:Y:S01]  /*0190*/  FMUL R10, R10, R10 ;  /* 0x0000000a0a0a7220 */ /* 0x000fe20000400000 */
[----:B------:R-:W-:Y:S01]  /*01a0*/  FMUL R11, R11, R11 ;  /* 0x0000000b0b0b7220 */ /* 0x000fe20000400000 */
[----:B---3--:R-:W-:Y:S02]  /*01b0*/  SEL R5, R5, RZ, !P0 ;  /* 0x000000ff05057207 */ /* 0x008fe40004000000 */
[----:B------:R-:W-:-:S03]  /*01c0*/  SEL R4, R4, RZ, !P0 ;  /* 0x000000ff04047207 */ /* 0x000fc60004000000 */
[----:B------:R-:W-:Y:S01]  /*01d0*/  @!P0 FFMA R20, R5, R5, R20 ;  /* 0x0000000505148223 */ /* 0x000fe20000000014 */
[----:B------:R-:W-:Y:S01]  /*01e0*/  SEL R5, R6, RZ, !P0 ;  /* 0x000000ff06057207 */ /* 0x000fe20004000000 */
[----:B------:R-:W-:Y:S01]  /*01f0*/  @!P0 FFMA R9, R4, R4, R9 ;  /* 0x0000000404098223 */ /* 0x000fe20000000009 */
[----:B------:R-:W-:-:S03]  /*0200*/  SEL R4, R7, RZ, !P0 ;  /* 0x000000ff07047207 */ /* 0x000fc60004000000 */
[----:B------:R-:W-:Y:S01]  /*0210*/  @!P0 FFMA R10, R5, R5, R10 ;  /* 0x00000005050a8223 */ /* 0x000fe2000000000a */
[----:B------:R-:W-:Y:S01]  /*0220*/  FADD R9, R20, R9 ;  /* 0x0000000914097221 */ /* 0x000fe20000000000 */
[----:B------:R-:W-:-:S03]  /*0230*/  @!P0 FFMA R11, R4, R4, R11 ;  /* 0x00000004040b8223 */ /* 0x000fc6000000000b */
[----:B------:R-:W-:Y:S01]  /*0240*/  FADD R10, R10, R9 ;  /* 0x000000090a0a7221 */ /* 0x000fe20000000000 */
[--C-:B------:R-:W-:Y:S01]  /*0250*/  SHF.R.S32.HI R9, RZ, 0x1f, R15.reuse ;  /* 0x0000001fff097819 */ /* 0x100fe2000001140f */
[----:B------:R-:W-:Y:S02]  /*0260*/  IMAD.MOV.U32 R8, RZ, RZ, R15 ;  /* 0x000000ffff087224 */ /* 0x000fe400078e000f */
[----:B------:R-:W-:-:S07]  /*0270*/  FADD R10, R11, R10 ;  /* 0x0000000a0b0a7221 */ /* 0x000fce0000000000 */
.L_x_0:
[----:B------:R-:W1:Y:S01]  /*0280*/  SHFL.BFLY PT, R5, R10, 0x10, 0x1f ;  /* 0x0e001f000a057f89 */ /* 0x000e6200000e0000 */
[----:B------:R-:W2:Y:S01]  /*0290*/  S2UR UR5, SR_CgaCtaId ;  /* 0x00000000000579c3 */ /* 0x000ea20000008800 */
[C---:B------:R-:W-:Y:S01]  /*02a0*/  LOP3.LUT P0, RZ, R18.reuse, 0x1f, RZ, 0xc0, !PT ;  /* 0x0000001f12ff7812 */ /* 0x040fe2000780c0ff */
[----:B------:R-:W-:Y:S01]  /*02b0*/  UMOV UR4, 0x400 ;  /* 0x0000040000047882 */ /* 0x000fe20000000000 */
[----:B------:R-:W-:Y:S01]  /*02c0*/  ISETP.GE.AND P2, PT, R18, 0x10, PT ;  /* 0x000000101200780c */ /* 0x000fe20003f46270 */
[----:B------:R-:W-:Y:S01]  /*02d0*/  ULDC.64 UR8, c[0x0][0x218] ;  /* 0x0000860000087ab9 */ /* 0x000fe20000000a00 */
[----:B-1----:R-:W-:Y:S01]  /*02e0*/  FADD R5, R5, R10 ;  /* 0x0000000a05057221 */ /* 0x002fe20000000000 */
[----:B--2---:R-:W-:-:S04]  /*02f0*/  UPRMT UR4, UR5, 0x654, UR4 ;  /* 0x0000065405047896 */ /* 0x004fc80008000004 */
[----:B------:R-:W1:Y:S02]  /*0300*/  SHFL.BFLY PT, R4, R5, 0x8, 0x1f ;  /* 0x0d001f0005047f89 */ /* 0x000e6400000e0000 */
[----:B-1----:R-:W-:-:S05]  /*0310*/  FADD R6, R5, R4 ;  /* 0x0000000405067221 */ /* 0x002fca0000000000 */
[----:B------:R-:W1:Y:S02]  /*0320*/  SHFL.BFLY PT, R7, R6, 0x4, 0x1f ;  /* 0x0c801f0006077f89 */ /* 0x000e6400000e0000 */
[----:B-1----:R-:W-:-:S05]  /*0330*/  FADD R7, R6, R7 ;  /* 0x0000000706077221 */ /* 0x002fca0000000000 */
[----:B------:R-:W1:Y:S02]  /*0340*/  SHFL.BFLY PT, R4, R7, 0x2, 0x1f ;  /* 0x0c401f0007047f89 */ /* 0x000e6400000e0000 */
[----:B-1----:R-:W-:Y:S01]  /*0350*/  FADD R11, R7, R4 ;  /* 0x00000004070b7221 */ /* 0x002fe20000000000 */
[----:B------:R-:W-:-:S04]  /*0360*/  SHF.R.U32.HI R4, RZ, 0x5, R18 ;  /* 0x00000005ff047819 */ /* 0x000fc80000011612 */
[----:B------:R-:W1:Y:S01]  /*0370*/  SHFL.BFLY PT, R16, R11, 0x1, 0x1f ;  /* 0x0c201f000b107f89 */ /* 0x000e6200000e0000 */
[----:B------:R-:W-:-:S04]  /*0380*/  LOP3.LUT R4, R4, 0xf, RZ, 0xc0, !PT ;  /* 0x0000000f04047812 */ /* 0x000fc800078ec0ff */
[----:B------:R-:W-:Y:S01]  /*0390*/  LEA R4, R4, UR4, 0x2 ;  /* 0x0000000404047c11 */ /* 0x000fe2000f8e10ff */
[----:B-1----:R-:W-:-:S05]  /*03a0*/  FADD R15, R11, R16 ;  /* 0x000000100b0f7221 */ /* 0x002fca0000000000 */
[----:B------:R-:W-:Y:S01]  /*03b0*/  @!P0 STS [R4], R15 ;  /* 0x0000000f04008388 */ /* 0x000fe20000000800 */
[----:B------:R-:W-:Y:S01]  /*03c0*/  BAR.SYNC.DEFER_BLOCKING 0x0 ;  /* 0x0000000000007b1d */ /* 0x000fe20000010000 */
[----:B------:R-:W-:-:S04]  /*03d0*/  LOP3.LUT P0, RZ, R18, 0xf, RZ, 0xc0, !PT ;  /* 0x0000000f12ff7812 */ /* 0x000fc8000780c0ff */
[----:B------:R-:W-:Y:S01]  /*03e0*/  ISETP.LT.AND P0, PT, R18, 0x10, !P0 ;  /* 0x000000101200780c */ /* 0x000fe20004701270 */
[----:B------:R-:W1:Y:S04]  /*03f0*/  @!P2 LDS R10, [R14+UR4] ;  /* 0x000000040e0aa984 */ /* 0x000e680008000800 */
[----:B-1----:R-:W1:Y:S02]  /*0400*/  SHFL.BFLY PT, R5, R10, 0x8, 0x1f ;  /* 0x0d001f000a057f89 */ /* 0x002e6400000e0000 */
[----:B-1----:R-:W-:Y:S02]  /*0410*/  FADD R5, R10, R5 ;  /* 0x000000050a057221 */ /* 0x002fe40000000000 */
[----:B------:R-:W1:Y:S03]  /*0420*/  LDC.64 R10, c[0x0][0x210] ;  /* 0x00008400ff0a7b82 */ /* 0x000e660000000a00 */
[----:B------:R-:W2:Y:S01]  /*0430*/  SHFL.BFLY PT, R6, R5, 0x4, 0x1f ;  /* 0x0c801f0005067f89 */ /* 0x000ea200000e0000 */
[----:B-1----:R-:W-:-:S04]  /*0440*/  IMAD.WIDE R10, R13, 0x4, R10 ;  /* 0x000000040d0a7825 */ /* 0x002fc800078e020a */
[----:B--2---:R-:W-:-:S05]  /*0450*/  FADD R6, R5, R6 ;  /* 0x0000000605067221 */ /* 0x004fca0000000000 */
[----:B------:R-:W1:Y:S02]  /*0460*/  SHFL.BFLY PT, R7, R6, 0x2, 0x1f ;  /* 0x0c401f0006077f89 */ /* 0x000e6400000e0000 */
[----:B-1----:R-:W-:-:S05]  /*0470*/  FADD R7, R6, R7 ;  /* 0x0000000706077221 */ /* 0x002fca0000000000 */
[----:B------:R-:W1:Y:S02]  /*0480*/  SHFL.BFLY PT, R16, R7, 0x1, 0x1f ;  /* 0x0c201f0007107f89 */ /* 0x000e6400000e0000 */
[----:B-1----:R-:W-:Y:S02]  /*0490*/  FADD R15, R7, R16 ;  /* 0x00000010070f7221 */ /* 0x002fe40000000000 */
[----:B------:R-:W1:Y:S03]  /*04a0*/  LDC.64 R16, c[0x0][0x220] ;  /* 0x00008800ff107b82 */ /* 0x000e660000000a00 */
[----:B------:R-:W-:Y:S05]  /*04b0*/  @P0 STS [R14+UR4], R15 ;  /* 0x0000000f0e000988 */ /* 0x000fea0008000804 */
[----:B------:R-:W-:Y:S01]  /*04c0*/  BAR.SYNC.DEFER_BLOCKING 0x0 ;  /* 0x0000000000007b1d */ /* 0x000fe20000010000 */
[----:B------:R-:W-:Y:S01]  /*04d0*/  LOP3.LUT P0, RZ, R18, 0x1ff, RZ, 0xc0, !PT ;  /* 0x000001ff12ff7812 */ /* 0x000fe2000780c0ff */
[----:B------:R-:W-:-:S03]  /*04e0*/  IMAD.MOV.U32 R18, RZ, RZ, RZ ;  /* 0x000000ffff127224 */ /* 0x000fc600078e00ff */
[C---:B------:R-:W-:Y:S02]  /*04f0*/  ISETP.LT.AND P0, PT, R13.reuse, 0x400, !P0 ;  /* 0x000004000d00780c */ /* 0x040fe40004701270 */
[----:B------:R-:W-:Y:S02]  /*0500*/  CS2R R4, SRZ ;  /* 0x0000000000047805 */ /* 0x000fe4000001ff00 */
[----:B------:R-:W-:Y:S01]  /*0510*/  CS2R R6, SRZ ;  /* 0x0000000000067805 */ /* 0x000fe2000001ff00 */
[----:B-1----:R-:W-:Y:S01]  /*0520*/  IMAD.WIDE R16, R13, 0x4, R16 ;  /* 0x000000040d107825 */ /* 0x002fe200078e0210 */
[----:B------:R-:W1:Y:S01]  /*0530*/  LDS R19, [UR4] ;  /* 0x00000004ff137984 */ /* 0x000e620008000800 */
[----:B------:R-:W-:Y:S01]  /*0540*/  ULDC.64 UR4, c[0x0][0x228] ;  /* 0x00008a0000047ab9 */ /* 0x000fe20000000a00 */
[----:B-1----:R-:W1:Y:S01]  /*0550*/  MUFU.SQRT R19, R19 ;  /* 0x0000001300137308 */ /* 0x002e620000002000 */
[----:B------:R-:W-:Y:S06]  /*0560*/  BAR.SYNC.DEFER_BLOCKING 0x0 ;  /* 0x0000000000007b1d */ /* 0x000fec0000010000 */
[----:B-1----:R1:W-:Y:S04]  /*0570*/  @P0 STG.E desc[UR6][R10.64], R19 ;  /* 0x000000130a000986 */ /* 0x0023e8000c101906 */
[----:B------:R2:W3:Y:S04]  /*0580*/  @!P1 LDG.E.EL R18, desc[UR6][R16.64] ;  /* 0x0000000610129981 */ /* 0x0004e8000c2e1900 */
[----:B------:R4:W5:Y:S01]  /*0590*/  @!P1 LDG.E.EF.128 R4, desc[UR6][R2.64] ;  /* 0x0000000602049981 */ /* 0x000962000c0e1d00 */
[----:B------:R-:W-:-:S02]  /*05a0*/  FSETP.GT.AND P3, PT, R19, 8.50705917302346158658e+37, PT ;  /* 0x7e8000001300780b */ /* 0x000fc40003f64000 */
[----:B------:R-:W-:Y:S02]  /*05b0*/  FSETP.GEU.AND P2, PT, R19, 1.175494350822287508e-38, PT ;  /* 0x008000001300780b */ /* 0x000fe40003f4e000 */
[----:B-1----:R-:W-:Y:S01]  /*05c0*/  SHF.R.S32.HI R11, RZ, 0x1f, R0 ;  /* 0x0000001fff0b7819 */ /* 0x002fe20000011400 */
[----:B--2---:R-:W-:Y:S01]  /*05d0*/  IMAD.SHL.U32 R16, R8, 0x4, RZ ;  /* 0x0000000408107824 */ /* 0x004fe200078e00ff */
[----:B------:R-:W-:Y:S02]  /*05e0*/  ISETP.LT.U32.AND P0, PT, R12, 0xa00, !P1 ;  /* 0x00000a000c00780c */ /* 0x000fe40004f01070 */
[----:B----4-:R-:W-:-:S05]  /*05f0*/  SHF.L.U64.HI R2, R8, 0x2, R9 ;  /* 0x0000000208027819 */ /* 0x010fca0000010209 */
[----:B------:R-:W-:-:S04]  /*0600*/  @P3 FMUL R19, R19, 0.25 ;  /* 0x3e80000013133820 */ /* 0x000fc80000400000 */
[----:B------:R-:W-:-:S06]  /*0610*/  @!P2 FMUL R19, R19, 16777216 ;  /* 0x4b8000001313a820 */ /* 0x000fcc0000400000 */
[----:B------:R-:W1:Y:S01]  /*0620*/  MUFU.RCP R19, R19 ;  /* 0x0000001300137308 */ /* 0x000e620000001000 */
[----:B---3--:R-:W-:Y:S01]  /*0630*/  @P3 FMUL R18, R18, 0.25 ;  /* 0x3e80000012123820 */ /* 0x008fe20000400000 */
[----:B------:R-:W-:-:S03]  /*0640*/  LEA R10, P3, R0, UR4, 0x2 ;  /* 0x00000004000a7c11 */ /* 0x000fc6000f8610ff */
[----:B------:R-:W-:Y:S01]  /*0650*/  @!P2 FMUL R18, R18, 16777216 ;  /* 0x4b8000001212a820 */ /* 0x000fe20000400000 */
[----:B------:R-:W-:Y:S02]  /*0660*/  LEA.HI.X R11, R0, UR5, R11, 0x2, P3 ;  /* 0x00000005000b7c11 */ /* 0x000fe400098f140b */
[----:B-----5:R-:W-:Y:S01]  /*0670*/  SEL R15, R6, RZ, !P1 ;  /* 0x000000ff060f7207 */ /* 0x020fe20004800000 */
[----:B-1----:R-:W-:Y:S01]  /*0680*/  FMUL R0, R19, R18 ;  /* 0x0000001213007220 */ /* 0x002fe20000400000 */
[----:B------:R-:W-:Y:S02]  /*0690*/  SEL R7, R7, RZ, !P1 ;  /* 0x000000ff07077207 */ /* 0x000fe40004800000 */
[----:B------:R-:W-:Y:S01]  /*06a0*/  SEL R3, R4, RZ, !P1 ;  /* 0x000000ff04037207 */ /* 0x000fe20004800000 */
[C---:B------:R-:W-:Y:S01]  /*06b0*/  FMUL R14, R0.reuse, R15 ;  /* 0x0000000f000e7220 */ /* 0x040fe20000400000 */
[----:B------:R-:W-:Y:S01]  /*06c0*/  SEL R13, R5, RZ, !P1 ;  /* 0x000000ff050d7207 */ /* 0x000fe20004800000 */
[----:B------:R-:W-:Y:S01]  /*06d0*/  FMUL R15, R0, R7 ;  /* 0x00000007000f7220 */ /* 0x000fe20000400000 */
[----:B------:R-:W-:-:S02]  /*06e0*/  IADD3 R8, P2, R16, UR8, RZ ;  /* 0x0000000810087c10 */ /* 0x000fc4000ff5e0ff */
[----:B------:R-:W-:Y:S01]  /*06f0*/  CS2R R4, SRZ ;  /* 0x0000000000047805 */ /* 0x000fe2000001ff00 */
[C---:B------:R-:W-:Y:S01]  /*0700*/  FMUL R12, R0.reuse, R3 ;  /* 0x00000003000c7220 */ /* 0x040fe20000400000 */
[----:B------:R-:W-:Y:S01]  /*0710*/  FMUL R13, R0, R13 ;  /* 0x0000000d000d7220 */ /* 0x000fe20000400000 */
[----:B------:R-:W-:Y:S02]  /*0720*/  CS2R R6, SRZ ;  /* 0x0000000000067805 */ /* 0x000fe4000001ff00 */
[----:B------:R-:W-:Y:S02]  /*0730*/  IADD3.X R9, R2, UR9, RZ, P2, !PT ;  /* 0x0000000902097c10 */ /* 0x000fe400097fe4ff */
[----:B------:R1:W-:Y:S04]  /*0740*/  @!P1 STG.E.128 desc[UR6][R10.64], R12 ;  /* 0x0000000c0a009986 */ /* 0x0003e8000c101d06 */
[----:B------:R-:W2:Y:S01]  /*0750*/  @P0 LDG.E.EF.128 R4, desc[UR6][R8.64] ;  /* 0x0000000608040981 */ /* 0x000ea2000c0e1d00 */
[----:B------:R-:W-:-:S04]  /*0760*/  IADD3 R16, P1, R16, UR4, RZ ;  /* 0x0000000410107c10 */ /* 0x000fc8000ff3e0ff */
[----:B------:R-:W-:Y:S02]  /*0770*/  IADD3.X R17, R2, UR5, RZ, P1, !PT ;  /* 0x0000000502117c10 */ /* 0x000fe40008ffe4ff */
[----:B--2---:R-:W-:Y:S02]  /*0780*/  SEL R3, R4, RZ, P0 ;  /* 0x000000ff04037207 */ /* 0x004fe40000000000 */
[----:B------:R-:W-:Y:S02]  /*0790*/  SEL R5, R5, RZ, P0 ;  /* 0x000000ff05057207 */ /* 0x000fe40000000000 */
[----:B------:R-:W-:Y:S01]  /*07a0*/  SEL R19, R6, RZ, P0 ;  /* 0x000000ff06137207 */ /* 0x000fe20000000000 */
[C---:B------:R-:W-:Y:S01]  /*07b0*/  FMUL R4, R0.reuse, R3 ;  /* 0x0000000300047220 */ /* 0x040fe20000400000 */
[----:B------:R-:W-:Y:S01]  /*07c0*/  SEL R7, R7, RZ, P0 ;  /* 0x000000ff07077207 */ /* 0x000fe20000000000 */
[C---:B------:R-:W-:Y:S02]  /*07d0*/  FMUL R5, R0.reuse, R5 ;  /* 0x0000000500057220 */ /* 0x040fe40000400000 */
[----:B------:R-:W-:-:S02]  /*07e0*/  FMUL R6, R0, R19 ;  /* 0x0000001300067220 */ /* 0x000fc40000400000 */
[----:B------:R-:W-:Y:S01]  /*07f0*/  FMUL R7, R0, R7 ;  /* 0x0000000700077220 */ /* 0x000fe20000400000 */
[----:B-1----:R-:W-:Y:S06]  /*0800*/  @!P0 EXIT ;  /* 0x000000000000894d */ /* 0x002fec0003800000 */
[----:B------:R-:W-:Y:S01]  /*0810*/  STG.E.128 desc[UR6][R16.64], R4 ;  /* 0x0000000410007986 */ /* 0x000fe2000c101d06 */
[----:B------:R-:W-:Y:S05]  /*0820*/  EXIT ;  /* 0x000000000000794d */ /* 0x000fea0003800000 */
.L_x_1:
[----:B------:R-:W-:-:S00]  /*0830*/  BRA `(.L_x_1) ;  /* 0xfffffffc00fc7947 */ /* 0x000fc0000383ffff */
[----:B------:R-:W-:-:S00]  /*0840*/  NOP ;  /* 0x0000000000007918 */ /* 0x000fc00000000000 */
        /* <DEDUP_REMOVED lines=11> */
.L_x_2:


//--------------------- .nv.global.init           --------------------------
	.section	.nv.global.init,"aw",@progbits
.nv.global.init:
	.type		_$_str,@object
	.size		_$_str,(_$_str_$_2 - _$_str)
_$_str:
        /*0000*/ 	.byte	0x5f, 0x5f, 0x43, 0x55, 0x44, 0x41, 0x5f, 0x46, 0x54, 0x5a, 0x00
	.type		_$_str_$_2,@object
	.size		_$_str_$_2,(.L_1 - _$_str_$_2)
_$_str_$_2:
        /*000b*/ 	.byte	0x5f, 0x5f, 0x43, 0x55, 0x44, 0x41, 0x5f, 0x50, 0x52, 0x45, 0x43, 0x5f, 0x53, 0x51, 0x52, 0x54
        /*001b*/ 	.byte	0x00
.L_1:


//--------------------- .nv.shared.triton_red_fused__weight_norm_interface_5 --------------------------
	.section	.nv.shared.triton_red_fused__weight_norm_interface_5,"aw",@nobits
	.sectionflags	@""
	.align	16
	.zero		1024


//--------------------- .nv.constant0.triton_red_fused__weight_norm_interface_5 --------------------------
	.section	.nv.constant0.triton_red_fused__weight_norm_interface_5,"a",@progbits
	.sectionflags	@""
	.align	4
.nv.constant0.triton_red_fused__weight_norm_interface_5:
	.zero		568
